//
// Generated by NVIDIA NVVM Compiler
//
// Compiler Build ID: CL-36424714
// Cuda compilation tools, release 13.0, V13.0.88
// Based on NVVM 20.0.0
//

.version 9.0
.target sm_100
.address_size 64

	// .globl	_Z16GPU_Func_Euc_DisPddS_iS_S_iii

.visible .entry _Z16GPU_Func_Euc_DisPddS_iS_S_iii(
	.param .u64 .ptr .align 1 _Z16GPU_Func_Euc_DisPddS_iS_S_iii_param_0,
	.param .f64 _Z16GPU_Func_Euc_DisPddS_iS_S_iii_param_1,
	.param .u64 .ptr .align 1 _Z16GPU_Func_Euc_DisPddS_iS_S_iii_param_2,
	.param .u32 _Z16GPU_Func_Euc_DisPddS_iS_S_iii_param_3,
	.param .u64 .ptr .align 1 _Z16GPU_Func_Euc_DisPddS_iS_S_iii_param_4,
	.param .u64 .ptr .align 1 _Z16GPU_Func_Euc_DisPddS_iS_S_iii_param_5,
	.param .u32 _Z16GPU_Func_Euc_DisPddS_iS_S_iii_param_6,
	.param .u32 _Z16GPU_Func_Euc_DisPddS_iS_S_iii_param_7,
	.param .u32 _Z16GPU_Func_Euc_DisPddS_iS_S_iii_param_8
)
{
	.reg .pred 	%p<11>;
	.reg .b32 	%r<40>;
	.reg .b64 	%rd<44>;
	.reg .b64 	%fd<76>;

	ld.param.u64 	%rd5, [_Z16GPU_Func_Euc_DisPddS_iS_S_iii_param_0];
	ld.param.u64 	%rd6, [_Z16GPU_Func_Euc_DisPddS_iS_S_iii_param_2];
	ld.param.u32 	%r19, [_Z16GPU_Func_Euc_DisPddS_iS_S_iii_param_3];
	ld.param.u64 	%rd4, [_Z16GPU_Func_Euc_DisPddS_iS_S_iii_param_5];
	ld.param.u32 	%r20, [_Z16GPU_Func_Euc_DisPddS_iS_S_iii_param_6];
	ld.param.u32 	%r21, [_Z16GPU_Func_Euc_DisPddS_iS_S_iii_param_7];
	cvta.to.global.u64 	%rd1, %rd6;
	cvta.to.global.u64 	%rd2, %rd5;
	mov.u32 	%r22, %ctaid.x;
	mov.u32 	%r23, %ntid.x;
	mov.u32 	%r24, %tid.x;
	mad.lo.s32 	%r1, %r22, %r23, %r24;
	setp.ge.s32 	%p1, %r1, %r20;
	@%p1 bra 	$L__BB0_15;
	setp.lt.s32 	%p2, %r19, 1;
	mov.f64 	%fd75, 0d0000000000000000;
	@%p2 bra 	$L__BB0_14;
	mul.lo.s32 	%r2, %r21, %r19;
	and.b32  	%r3, %r19, 7;
	setp.lt.u32 	%p3, %r19, 8;
	mov.f64 	%fd74, 0d0000000000000000;
	mov.b32 	%r38, 0;
	@%p3 bra 	$L__BB0_5;
	and.b32  	%r38, %r19, 2147483640;
	neg.s32 	%r36, %r38;
	shl.b32 	%r6, %r20, 3;
	mov.f64 	%fd74, 0d0000000000000000;
	mul.wide.s32 	%rd11, %r20, 8;
	mov.u32 	%r34, %r2;
	mov.u32 	%r35, %r1;
$L__BB0_4:
	.pragma "nounroll";
	mul.wide.s32 	%rd7, %r34, 8;
	add.s64 	%rd8, %rd2, %rd7;
	ld.global.f64 	%fd20, [%rd8];
	mul.wide.s32 	%rd9, %r35, 8;
	add.s64 	%rd10, %rd1, %rd9;
	ld.global.f64 	%fd21, [%rd10];
	fma.rn.f64 	%fd22, %fd20, %fd21, %fd74;
	ld.global.f64 	%fd23, [%rd8+8];
	add.s64 	%rd12, %rd10, %rd11;
	ld.global.f64 	%fd24, [%rd12];
	fma.rn.f64 	%fd25, %fd23, %fd24, %fd22;
	ld.global.f64 	%fd26, [%rd8+16];
	add.s64 	%rd13, %rd12, %rd11;
	ld.global.f64 	%fd27, [%rd13];
	fma.rn.f64 	%fd28, %fd26, %fd27, %fd25;
	ld.global.f64 	%fd29, [%rd8+24];
	add.s64 	%rd14, %rd13, %rd11;
	ld.global.f64 	%fd30, [%rd14];
	fma.rn.f64 	%fd31, %fd29, %fd30, %fd28;
	ld.global.f64 	%fd32, [%rd8+32];
	add.s64 	%rd15, %rd14, %rd11;
	ld.global.f64 	%fd33, [%rd15];
	fma.rn.f64 	%fd34, %fd32, %fd33, %fd31;
	ld.global.f64 	%fd35, [%rd8+40];
	add.s64 	%rd16, %rd15, %rd11;
	ld.global.f64 	%fd36, [%rd16];
	fma.rn.f64 	%fd37, %fd35, %fd36, %fd34;
	ld.global.f64 	%fd38, [%rd8+48];
	add.s64 	%rd17, %rd16, %rd11;
	ld.global.f64 	%fd39, [%rd17];
	fma.rn.f64 	%fd40, %fd38, %fd39, %fd37;
	ld.global.f64 	%fd41, [%rd8+56];
	add.s64 	%rd18, %rd17, %rd11;
	ld.global.f64 	%fd42, [%rd18];
	fma.rn.f64 	%fd74, %fd41, %fd42, %fd40;
	add.s32 	%r36, %r36, 8;
	add.s32 	%r35, %r35, %r6;
	add.s32 	%r34, %r34, 8;
	setp.ne.s32 	%p4, %r36, 0;
	@%p4 bra 	$L__BB0_4;
$L__BB0_5:
	setp.eq.s32 	%p5, %r3, 0;
	@%p5 bra 	$L__BB0_13;
	and.b32  	%r14, %r19, 3;
	setp.lt.u32 	%p6, %r3, 4;
	@%p6 bra 	$L__BB0_8;
	add.s32 	%r26, %r38, %r2;
	mul.wide.s32 	%rd19, %r26, 8;
	add.s64 	%rd20, %rd2, %rd19;
	ld.global.f64 	%fd44, [%rd20];
	mad.lo.s32 	%r27, %r38, %r20, %r1;
	mul.wide.s32 	%rd21, %r27, 8;
	add.s64 	%rd22, %rd1, %rd21;
	ld.global.f64 	%fd45, [%rd22];
	fma.rn.f64 	%fd46, %fd44, %fd45, %fd74;
	ld.global.f64 	%fd47, [%rd20+8];
	mul.wide.s32 	%rd23, %r20, 8;
	add.s64 	%rd24, %rd22, %rd23;
	ld.global.f64 	%fd48, [%rd24];
	fma.rn.f64 	%fd49, %fd47, %fd48, %fd46;
	ld.global.f64 	%fd50, [%rd20+16];
	add.s64 	%rd25, %rd24, %rd23;
	ld.global.f64 	%fd51, [%rd25];
	fma.rn.f64 	%fd52, %fd50, %fd51, %fd49;
	ld.global.f64 	%fd53, [%rd20+24];
	add.s64 	%rd26, %rd25, %rd23;
	ld.global.f64 	%fd54, [%rd26];
	fma.rn.f64 	%fd74, %fd53, %fd54, %fd52;
	add.s32 	%r38, %r38, 4;
$L__BB0_8:
	setp.eq.s32 	%p7, %r14, 0;
	@%p7 bra 	$L__BB0_13;
	setp.eq.s32 	%p8, %r14, 1;
	@%p8 bra 	$L__BB0_11;
	add.s32 	%r28, %r38, %r2;
	mul.wide.s32 	%rd27, %r28, 8;
	add.s64 	%rd28, %rd2, %rd27;
	ld.global.f64 	%fd56, [%rd28];
	mad.lo.s32 	%r29, %r38, %r20, %r1;
	mul.wide.s32 	%rd29, %r29, 8;
	add.s64 	%rd30, %rd1, %rd29;
	ld.global.f64 	%fd57, [%rd30];
	fma.rn.f64 	%fd58, %fd56, %fd57, %fd74;
	ld.global.f64 	%fd59, [%rd28+8];
	mul.wide.s32 	%rd31, %r20, 8;
	add.s64 	%rd32, %rd30, %rd31;
	ld.global.f64 	%fd60, [%rd32];
	fma.rn.f64 	%fd74, %fd59, %fd60, %fd58;
	add.s32 	%r38, %r38, 2;
$L__BB0_11:
	and.b32  	%r30, %r19, 1;
	setp.eq.b32 	%p9, %r30, 1;
	not.pred 	%p10, %p9;
	@%p10 bra 	$L__BB0_13;
	add.s32 	%r31, %r38, %r2;
	mul.wide.s32 	%rd33, %r31, 8;
	add.s64 	%rd34, %rd2, %rd33;
	ld.global.f64 	%fd61, [%rd34];
	mad.lo.s32 	%r32, %r38, %r20, %r1;
	mul.wide.s32 	%rd35, %r32, 8;
	add.s64 	%rd36, %rd1, %rd35;
	ld.global.f64 	%fd62, [%rd36];
	fma.rn.f64 	%fd74, %fd61, %fd62, %fd74;
$L__BB0_13:
	add.f64 	%fd75, %fd74, %fd74;
$L__BB0_14:
	ld.param.u64 	%rd43, [_Z16GPU_Func_Euc_DisPddS_iS_S_iii_param_4];
	ld.param.f64 	%fd66, [_Z16GPU_Func_Euc_DisPddS_iS_S_iii_param_1];
	cvta.to.global.u64 	%rd37, %rd43;
	mul.wide.s32 	%rd38, %r1, 8;
	add.s64 	%rd39, %rd37, %rd38;
	ld.global.f64 	%fd63, [%rd39];
	add.f64 	%fd64, %fd66, %fd63;
	sub.f64 	%fd65, %fd64, %fd75;
	mad.lo.s32 	%r33, %r21, %r20, %r1;
	cvta.to.global.u64 	%rd40, %rd4;
	mul.wide.s32 	%rd41, %r33, 8;
	add.s64 	%rd42, %rd40, %rd41;
	st.global.f64 	[%rd42], %fd65;
$L__BB0_15:
	ret;

}
	// .globl	_Z26GPU_Func_InitAssignClusterPdPiS0_ii
.visible .entry _Z26GPU_Func_InitAssignClusterPdPiS0_ii(
	.param .u64 .ptr .align 1 _Z26GPU_Func_InitAssignClusterPdPiS0_ii_param_0,
	.param .u64 .ptr .align 1 _Z26GPU_Func_InitAssignClusterPdPiS0_ii_param_1,
	.param .u64 .ptr .align 1 _Z26GPU_Func_InitAssignClusterPdPiS0_ii_param_2,
	.param .u32 _Z26GPU_Func_InitAssignClusterPdPiS0_ii_param_3,
	.param .u32 _Z26GPU_Func_InitAssignClusterPdPiS0_ii_param_4
)
{
	.reg .pred 	%p<18>;
	.reg .b32 	%r<87>;
	.reg .b64 	%rd<27>;
	.reg .b64 	%fd<28>;

	ld.param.u64 	%rd5, [_Z26GPU_Func_InitAssignClusterPdPiS0_ii_param_0];
	ld.param.u64 	%rd4, [_Z26GPU_Func_InitAssignClusterPdPiS0_ii_param_1];
	ld.param.u64 	%rd6, [_Z26GPU_Func_InitAssignClusterPdPiS0_ii_param_2];
	ld.param.u32 	%r52, [_Z26GPU_Func_InitAssignClusterPdPiS0_ii_param_3];
	ld.param.u32 	%r53, [_Z26GPU_Func_InitAssignClusterPdPiS0_ii_param_4];
	cvta.to.global.u64 	%rd1, %rd6;
	cvta.to.global.u64 	%rd2, %rd5;
	mov.u32 	%r54, %ctaid.x;
	mov.u32 	%r55, %ntid.x;
	mul.lo.s32 	%r1, %r54, %r55;
	mov.u32 	%r2, %tid.x;
	add.s32 	%r3, %r1, %r2;
	setp.ge.s32 	%p1, %r3, %r53;
	@%p1 bra 	$L__BB1_26;
	cvta.to.global.u64 	%rd7, %rd4;
	mul.wide.s32 	%rd8, %r3, 4;
	add.s64 	%rd3, %rd7, %rd8;
	ld.global.u32 	%r4, [%rd3];
	mad.lo.s32 	%r56, %r4, %r53, %r3;
	mul.wide.s32 	%rd9, %r56, 8;
	add.s64 	%rd10, %rd2, %rd9;
	ld.global.f64 	%fd20, [%rd10];
	setp.lt.s32 	%p2, %r52, 1;
	mov.u32 	%r74, %r4;
	@%p2 bra 	$L__BB1_23;
	and.b32  	%r5, %r52, 3;
	setp.lt.u32 	%p3, %r52, 4;
	mov.b32 	%r83, 0;
	mov.u32 	%r74, %r4;
	@%p3 bra 	$L__BB1_17;
	and.b32  	%r83, %r52, 2147483644;
	neg.s32 	%r71, %r83;
	add.s32 	%r70, %r4, -1;
	mad.lo.s32 	%r69, %r53, 3, %r3;
	shl.b32 	%r10, %r53, 2;
	shl.b32 	%r60, %r53, 1;
	add.s32 	%r67, %r3, %r60;
	add.s32 	%r61, %r2, %r53;
	add.s32 	%r66, %r61, %r1;
	mov.b32 	%r68, 1;
	mov.u32 	%r65, %r3;
	mov.u32 	%r74, %r4;
$L__BB1_4:
	setp.eq.s32 	%p4, %r70, -1;
	@%p4 bra 	$L__BB1_7;
	mul.wide.s32 	%rd11, %r65, 8;
	add.s64 	%rd12, %rd2, %rd11;
	ld.global.f64 	%fd3, [%rd12];
	setp.geu.f64 	%p5, %fd3, %fd20;
	@%p5 bra 	$L__BB1_7;
	add.s32 	%r74, %r68, -1;
	mov.f64 	%fd20, %fd3;
$L__BB1_7:
	setp.eq.s32 	%p6, %r70, 0;
	@%p6 bra 	$L__BB1_10;
	mul.wide.s32 	%rd13, %r66, 8;
	add.s64 	%rd14, %rd2, %rd13;
	ld.global.f64 	%fd5, [%rd14];
	setp.geu.f64 	%p7, %fd5, %fd20;
	@%p7 bra 	$L__BB1_10;
	mov.f64 	%fd20, %fd5;
	mov.u32 	%r74, %r68;
$L__BB1_10:
	setp.eq.s32 	%p8, %r70, 1;
	@%p8 bra 	$L__BB1_13;
	mul.wide.s32 	%rd15, %r67, 8;
	add.s64 	%rd16, %rd2, %rd15;
	ld.global.f64 	%fd7, [%rd16];
	setp.geu.f64 	%p9, %fd7, %fd20;
	@%p9 bra 	$L__BB1_13;
	add.s32 	%r74, %r68, 1;
	mov.f64 	%fd20, %fd7;
$L__BB1_13:
	setp.eq.s32 	%p10, %r70, 2;
	@%p10 bra 	$L__BB1_16;
	mul.wide.s32 	%rd17, %r69, 8;
	add.s64 	%rd18, %rd2, %rd17;
	ld.global.f64 	%fd9, [%rd18];
	setp.geu.f64 	%p11, %fd9, %fd20;
	@%p11 bra 	$L__BB1_16;
	add.s32 	%r74, %r68, 2;
	mov.f64 	%fd20, %fd9;
$L__BB1_16:
	add.s32 	%r71, %r71, 4;
	add.s32 	%r70, %r70, -4;
	add.s32 	%r69, %r69, %r10;
	add.s32 	%r68, %r68, 4;
	add.s32 	%r67, %r67, %r10;
	add.s32 	%r66, %r66, %r10;
	add.s32 	%r65, %r65, %r10;
	setp.ne.s32 	%p12, %r71, 0;
	@%p12 bra 	$L__BB1_4;
$L__BB1_17:
	setp.eq.s32 	%p13, %r5, 0;
	@%p13 bra 	$L__BB1_23;
	mad.lo.s32 	%r82, %r83, %r53, %r3;
	sub.s32 	%r81, %r83, %r4;
	neg.s32 	%r80, %r5;
$L__BB1_19:
	.pragma "nounroll";
	setp.eq.s32 	%p14, %r81, 0;
	@%p14 bra 	$L__BB1_22;
	mul.wide.s32 	%rd19, %r82, 8;
	add.s64 	%rd20, %rd2, %rd19;
	ld.global.f64 	%fd14, [%rd20];
	setp.geu.f64 	%p15, %fd14, %fd20;
	@%p15 bra 	$L__BB1_22;
	mov.f64 	%fd20, %fd14;
	mov.u32 	%r74, %r83;
$L__BB1_22:
	add.s32 	%r83, %r83, 1;
	add.s32 	%r82, %r82, %r53;
	add.s32 	%r81, %r81, 1;
	add.s32 	%r80, %r80, 1;
	setp.ne.s32 	%p16, %r80, 0;
	@%p16 bra 	$L__BB1_19;
$L__BB1_23:
	setp.eq.s32 	%p17, %r74, %r4;
	@%p17 bra 	$L__BB1_25;
	st.global.u32 	[%rd3], %r74;
	mad.lo.s32 	%r62, %r74, %r53, %r3;
	mul.wide.s32 	%rd21, %r62, 8;
	add.s64 	%rd22, %rd2, %rd21;
	st.global.f64 	[%rd22], %fd20;
	add.s64 	%rd24, %rd1, %rd8;
	mov.b32 	%r63, 1;
	st.global.u32 	[%rd24], %r63;
	bra.uni 	$L__BB1_26;
$L__BB1_25:
	add.s64 	%rd26, %rd1, %rd8;
	mov.b32 	%r64, 0;
	st.global.u32 	[%rd26], %r64;
$L__BB1_26:
	ret;

}


// ===== COMPILED SASS (sm_100) =====

	.target	sm_100

	.elftype	@"ET_EXEC"


//--------------------- .note.nv.tkinfo           --------------------------
	.section	.note.nv.tkinfo,"",@"SHT_NOTE"
	.sectionflags	@"SHF_NOTE_NV_TKINFO"
	.tkinfo
        /*0018*/ 	.word	0x00000002
        /*0030*/ 	.string	""
        /*0030*/ 	.string	"ptxas"
        /*0030*/ 	.string	"Cuda compilation tools, release 13.0, V13.0.88"
        /*0030*/ 	.string	"Build cuda_13.0.r13.0/compiler.36424714_0"
        /*0030*/ 	.string	"-arch sm_100 -m 64 "



//--------------------- .note.nv.cuinfo           --------------------------
	.section	.note.nv.cuinfo,"",@"SHT_NOTE"
	.sectionflags	@"SHF_NOTE_NV_CUINFO"
        /*0018*/ 	.short	0x0002
        /*001a*/ 	.short	0x0064
        /*001c*/ 	.short	0x0082
	.zero		2


//--------------------- .nv.info                  --------------------------
	.section	.nv.info,"",@"SHT_CUDA_INFO"
	.align	4


	//----- nvinfo : EIATTR_REGCOUNT
	.align		4
        /*0000*/ 	.byte	0x04, 0x2f
        /*0002*/ 	.short	(.L_1 - .L_0)
	.align		4
.L_0:
        /*0004*/ 	.word	index@(_Z16GPU_Func_Euc_DisPddS_iS_S_iii)
        /*0008*/ 	.word	0x00000020


	//----- nvinfo : EIATTR_FRAME_SIZE
	.align		4
.L_1:
        /*000c*/ 	.byte	0x04, 0x11
        /*000e*/ 	.short	(.L_3 - .L_2)
	.align		4
.L_2:
        /*0010*/ 	.word	index@(_Z16GPU_Func_Euc_DisPddS_iS_S_iii)
        /*0014*/ 	.word	0x00000000


	//----- nvinfo : EIATTR_REGCOUNT
	.align		4
.L_3:
        /*0018*/ 	.byte	0x04, 0x2f
        /*001a*/ 	.short	(.L_5 - .L_4)
	.align		4
.L_4:
        /*001c*/ 	.word	index@(_Z26GPU_Func_InitAssignClusterPdPiS0_ii)
        /*0020*/ 	.word	0x00000016


	//----- nvinfo : EIATTR_FRAME_SIZE
	.align		4
.L_5:
        /*0024*/ 	.byte	0x04, 0x11
        /*0026*/ 	.short	(.L_7 - .L_6)
	.align		4
.L_6:
        /*0028*/ 	.word	index@(_Z26GPU_Func_InitAssignClusterPdPiS0_ii)
        /*002c*/ 	.word	0x00000000


	//----- nvinfo : EIATTR_MIN_STACK_SIZE
	.align		4
.L_7:
        /*0030*/ 	.byte	0x04, 0x12
        /*0032*/ 	.short	(.L_9 - .L_8)
	.align		4
.L_8:
        /*0034*/ 	.word	index@(_Z26GPU_Func_InitAssignClusterPdPiS0_ii)
        /*0038*/ 	.word	0x00000000


	//----- nvinfo : EIATTR_MIN_STACK_SIZE
	.align		4
.L_9:
        /*003c*/ 	.byte	0x04, 0x12
        /*003e*/ 	.short	(.L_11 - .L_10)
	.align		4
.L_10:
        /*0040*/ 	.word	index@(_Z16GPU_Func_Euc_DisPddS_iS_S_iii)
        /*0044*/ 	.word	0x00000000
.L_11:


//--------------------- .nv.compat                --------------------------
	.section	.nv.compat,"",@"SHT_CUDA_COMPAT_INFO"
	.align	4
        /*0000*/ 	.byte	0x02, 0x09, 0x00, 0x00, 0x02, 0x02, 0x01, 0x00, 0x02, 0x05, 0x05, 0x00, 0x03, 0x07, 0x01, 0x01
        /*0010*/ 	.byte	0x02, 0x03, 0x00, 0x00, 0x02, 0x06, 0x01, 0x00, 0x04, 0x0b, 0x08, 0x00, 0x01, 0x00, 0x00, 0x00
        /*0020*/ 	.byte	0x00, 0x00, 0x00, 0x00


//--------------------- .nv.info._Z26GPU_Func_InitAssignClusterPdPiS0_ii --------------------------
	.section	.nv.info._Z26GPU_Func_InitAssignClusterPdPiS0_ii,"",@"SHT_CUDA_INFO"
	.sectionflags	@""
	.align	4


	//----- nvinfo : EIATTR_CUDA_API_VERSION
	.align		4
        /*0000*/ 	.byte	0x04, 0x37
        /*0002*/ 	.short	(.L_13 - .L_12)
.L_12:
        /*0004*/ 	.word	0x00000082


	//----- nvinfo : EIATTR_KPARAM_INFO
	.align		4
.L_13:
        /*0008*/ 	.byte	0x04, 0x17
        /*000a*/ 	.short	(.L_15 - .L_14)
.L_14:
        /*000c*/ 	.word	0x00000000
        /*0010*/ 	.short	0x0004
        /*0012*/ 	.short	0x001c
        /*0014*/ 	.byte	0x00, 0xf0, 0x11, 0x00


	//----- nvinfo : EIATTR_KPARAM_INFO
	.align		4
.L_15:
        /*0018*/ 	.byte	0x04, 0x17
        /*001a*/ 	.short	(.L_17 - .L_16)
.L_16:
        /*001c*/ 	.word	0x00000000
        /*0020*/ 	.short	0x0003
        /*0022*/ 	.short	0x0018
        /*0024*/ 	.byte	0x00, 0xf0, 0x11, 0x00


	//----- nvinfo : EIATTR_KPARAM_INFO
	.align		4
.L_17:
        /*0028*/ 	.byte	0x04, 0x17
        /*002a*/ 	.short	(.L_19 - .L_18)
.L_18:
        /*002c*/ 	.word	0x00000000
        /*0030*/ 	.short	0x0002
        /*0032*/ 	.short	0x0010
        /*0034*/ 	.byte	0x00, 0xf5, 0x21, 0x00


	//----- nvinfo : EIATTR_KPARAM_INFO
	.align		4
.L_19:
        /*0038*/ 	.byte	0x04, 0x17
        /*003a*/ 	.short	(.L_21 - .L_20)
.L_20:
        /*003c*/ 	.word	0x00000000
        /*0040*/ 	.short	0x0001
        /*0042*/ 	.short	0x0008
        /*0044*/ 	.byte	0x00, 0xf5, 0x21, 0x00


	//----- nvinfo : EIATTR_KPARAM_INFO
	.align		4
.L_21:
        /*0048*/ 	.byte	0x04, 0x17
        /*004a*/ 	.short	(.L_23 - .L_22)
.L_22:
        /*004c*/ 	.word	0x00000000
        /*0050*/ 	.short	0x0000
        /*0052*/ 	.short	0x0000
        /*0054*/ 	.byte	0x00, 0xf5, 0x21, 0x00


	//----- nvinfo : EIATTR_SPARSE_MMA_MASK
	.align		4
.L_23:
        /*0058*/ 	.byte	0x03, 0x50
        /*005a*/ 	.short	0x0000


	//----- nvinfo : EIATTR_MAXREG_COUNT
	.align		4
        /*005c*/ 	.byte	0x03, 0x1b
        /*005e*/ 	.short	0x00ff


	//----- nvinfo : EIATTR_MERCURY_ISA_VERSION
	.align		4
        /*0060*/ 	.byte	0x03, 0x5f
        /*0062*/ 	.short	0x0101


	//----- nvinfo : EIATTR_VRC_CTA_INIT_COUNT
	.align		4
        /*0064*/ 	.byte	0x02, 0x4a
	.zero		1
	.zero		1


	//----- nvinfo : EIATTR_EXIT_INSTR_OFFSETS
	.align		4
        /*0068*/ 	.byte	0x04, 0x1c
        /*006a*/ 	.short	(.L_25 - .L_24)


	//   ....[0]....
.L_24:
        /*006c*/ 	.word	0x00000090


	//   ....[1]....
        /*0070*/ 	.word	0x000007b0


	//   ....[2]....
        /*0074*/ 	.word	0x000007f0


	//----- nvinfo : EIATTR_CRS_STACK_SIZE
	.align		4
.L_25:
        /*0078*/ 	.byte	0x04, 0x1e
        /*007a*/ 	.short	(.L_27 - .L_26)
.L_26:
        /*007c*/ 	.word	0x00000000


	//----- nvinfo : EIATTR_CBANK_PARAM_SIZE
	.align		4
.L_27:
        /*0080*/ 	.byte	0x03, 0x19
        /*0082*/ 	.short	0x0020


	//----- nvinfo : EIATTR_PARAM_CBANK
	.align		4
        /*0084*/ 	.byte	0x04, 0x0a
        /*0086*/ 	.short	(.L_29 - .L_28)
	.align		4
.L_28:
        /*0088*/ 	.word	index@(.nv.constant0._Z26GPU_Func_InitAssignClusterPdPiS0_ii)
        /*008c*/ 	.short	0x0380
        /*008e*/ 	.short	0x0020


	//----- nvinfo : EIATTR_SW_WAR
	.align		4
.L_29:
        /*0090*/ 	.byte	0x04, 0x36
        /*0092*/ 	.short	(.L_31 - .L_30)
.L_30:
        /*0094*/ 	.word	0x00000008
.L_31:


//--------------------- .nv.info._Z16GPU_Func_Euc_DisPddS_iS_S_iii --------------------------
	.section	.nv.info._Z16GPU_Func_Euc_DisPddS_iS_S_iii,"",@"SHT_CUDA_INFO"
	.sectionflags	@""
	.align	4


	//----- nvinfo : EIATTR_CUDA_API_VERSION
	.align		4
        /*0000*/ 	.byte	0x04, 0x37
        /*0002*/ 	.short	(.L_33 - .L_32)
.L_32:
        /*0004*/ 	.word	0x00000082


	//----- nvinfo : EIATTR_KPARAM_INFO
	.align		4
.L_33:
        /*0008*/ 	.byte	0x04, 0x17
        /*000a*/ 	.short	(.L_35 - .L_34)
.L_34:
        /*000c*/ 	.word	0x00000000
        /*0010*/ 	.short	0x0008
        /*0012*/ 	.short	0x0038
        /*0014*/ 	.byte	0x00, 0xf0, 0x11, 0x00


	//----- nvinfo : EIATTR_KPARAM_INFO
	.align		4
.L_35:
        /*0018*/ 	.byte	0x04, 0x17
        /*001a*/ 	.short	(.L_37 - .L_36)
.L_36:
        /*001c*/ 	.word	0x00000000
        /*0020*/ 	.short	0x0007
        /*0022*/ 	.short	0x0034
        /*0024*/ 	.byte	0x00, 0xf0, 0x11, 0x00


	//----- nvinfo : EIATTR_KPARAM_INFO
	.align		4
.L_37:
        /*0028*/ 	.byte	0x04, 0x17
        /*002a*/ 	.short	(.L_39 - .L_38)
.L_38:
        /*002c*/ 	.word	0x00000000
        /*0030*/ 	.short	0x0006
        /*0032*/ 	.short	0x0030
        /*0034*/ 	.byte	0x00, 0xf0, 0x11, 0x00


	//----- nvinfo : EIATTR_KPARAM_INFO
	.align		4
.L_39:
        /*0038*/ 	.byte	0x04, 0x17
        /*003a*/ 	.short	(.L_41 - .L_40)
.L_40:
        /*003c*/ 	.word	0x00000000
        /*0040*/ 	.short	0x0005
        /*0042*/ 	.short	0x0028
        /*0044*/ 	.byte	0x00, 0xf5, 0x21, 0x00


	//----- nvinfo : EIATTR_KPARAM_INFO
	.align		4
.L_41:
        /*0048*/ 	.byte	0x04, 0x17
        /*004a*/ 	.short	(.L_43 - .L_42)
.L_42:
        /*004c*/ 	.word	0x00000000
        /*0050*/ 	.short	0x0004
        /*0052*/ 	.short	0x0020
        /*0054*/ 	.byte	0x00, 0xf5, 0x21, 0x00


	//----- nvinfo : EIATTR_KPARAM_INFO
	.align		4
.L_43:
        /*0058*/ 	.byte	0x04, 0x17
        /*005a*/ 	.short	(.L_45 - .L_44)
.L_44:
        /*005c*/ 	.word	0x00000000
        /*0060*/ 	.short	0x0003
        /*0062*/ 	.short	0x0018
        /*0064*/ 	.byte	0x00, 0xf0, 0x11, 0x00


	//----- nvinfo : EIATTR_KPARAM_INFO
	.align		4
.L_45:
        /*0068*/ 	.byte	0x04, 0x17
        /*006a*/ 	.short	(.L_47 - .L_46)
.L_46:
        /*006c*/ 	.word	0x00000000
        /*0070*/ 	.short	0x0002
        /*0072*/ 	.short	0x0010
        /*0074*/ 	.byte	0x00, 0xf5, 0x21, 0x00


	//----- nvinfo : EIATTR_KPARAM_INFO
	.align		4
.L_47:
        /*0078*/ 	.byte	0x04, 0x17
        /*007a*/ 	.short	(.L_49 - .L_48)
.L_48:
        /*007c*/ 	.word	0x00000000
        /*0080*/ 	.short	0x0001
        /*0082*/ 	.short	0x0008
        /*0084*/ 	.byte	0x00, 0xf0, 0x21, 0x00


	//----- nvinfo : EIATTR_KPARAM_INFO
	.align		4
.L_49:
        /*0088*/ 	.byte	0x04, 0x17
        /*008a*/ 	.short	(.L_51 - .L_50)
.L_50:
        /*008c*/ 	.word	0x00000000
        /*0090*/ 	.short	0x0000
        /*0092*/ 	.short	0x0000
        /*0094*/ 	.byte	0x00, 0xf5, 0x21, 0x00


	//----- nvinfo : EIATTR_SPARSE_MMA_MASK
	.align		4
.L_51:
        /*0098*/ 	.byte	0x03, 0x50
        /*009a*/ 	.short	0x0000


	//----- nvinfo : EIATTR_MAXREG_COUNT
	.align		4
        /*009c*/ 	.byte	0x03, 0x1b
        /*009e*/ 	.short	0x00ff


	//----- nvinfo : EIATTR_MERCURY_ISA_VERSION
	.align		4
        /*00a0*/ 	.byte	0x03, 0x5f
        /*00a2*/ 	.short	0x0101


	//----- nvinfo : EIATTR_VRC_CTA_INIT_COUNT
	.align		4
        /*00a4*/ 	.byte	0x02, 0x4a
	.zero		1
	.zero		1


	//----- nvinfo : EIATTR_EXIT_INSTR_OFFSETS
	.align		4
        /*00a8*/ 	.byte	0x04, 0x1c
        /*00aa*/ 	.short	(.L_53 - .L_52)


	//   ....[0]....
.L_52:
        /*00ac*/ 	.word	0x00000070


	//   ....[1]....
        /*00b0*/ 	.word	0x00000840


	//----- nvinfo : EIATTR_CBANK_PARAM_SIZE
	.align		4
.L_53:
        /*00b4*/ 	.byte	0x03, 0x19
        /*00b6*/ 	.short	0x003c


	//----- nvinfo : EIATTR_PARAM_CBANK
	.align		4
        /*00b8*/ 	.byte	0x04, 0x0a
        /*00ba*/ 	.short	(.L_55 - .L_54)
	.align		4
.L_54:
        /*00bc*/ 	.word	index@(.nv.constant0._Z16GPU_Func_Euc_DisPddS_iS_S_iii)
        /*00c0*/ 	.short	0x0380
        /*00c2*/ 	.short	0x003c


	//----- nvinfo : EIATTR_SW_WAR
	.align		4
.L_55:
        /*00c4*/ 	.byte	0x04, 0x36
        /*00c6*/ 	.short	(.L_57 - .L_56)
.L_56:
        /*00c8*/ 	.word	0x00000008
.L_57:


//--------------------- .nv.callgraph             --------------------------
	.section	.nv.callgraph,"",@"SHT_CUDA_CALLGRAPH"
	.align	4
	.sectionentsize	8
	.align		4
        /*0000*/ 	.word	0x00000000
	.align		4
        /*0004*/ 	.word	0xffffffff
	.align		4
        /*0008*/ 	.word	0x00000000
	.align		4
        /*000c*/ 	.word	0xfffffffe
	.align		4
        /*0010*/ 	.word	0x00000000
	.align		4
        /*0014*/ 	.word	0xfffffffd
	.align		4
        /*0018*/ 	.word	0x00000000
	.align		4
        /*001c*/ 	.word	0xfffffffc


//--------------------- .text._Z26GPU_Func_InitAssignClusterPdPiS0_ii --------------------------
	.section	.text._Z26GPU_Func_InitAssignClusterPdPiS0_ii,"ax",@progbits
	.align	128
        .global         _Z26GPU_Func_InitAssignClusterPdPiS0_ii
        .type           _Z26GPU_Func_InitAssignClusterPdPiS0_ii,@function
        .size           _Z26GPU_Func_InitAssignClusterPdPiS0_ii,(.L_x_22 - _Z26GPU_Func_InitAssignClusterPdPiS0_ii)
        .other          _Z26GPU_Func_InitAssignClusterPdPiS0_ii,@"STO_CUDA_ENTRY STV_DEFAULT"
_Z26GPU_Func_InitAssignClusterPdPiS0_ii:
.text._Z26GPU_Func_InitAssignClusterPdPiS0_ii:
[----:B------:R-:W-:Y:S01]  /*0000*/  LDC R1, c[0x0][0x37c] ;  /* 0x0000df00ff017b82 */ /* 0x000fe20000000800 */
[----:B------:R-:W0:Y:S07]  /*0010*/  S2R R12, SR_TID.X ;  /* 0x00000000000c7919 */ /* 0x000e2e0000002100 */
[----:B------:R-:W1:Y:S01]  /*0020*/  S2UR UR5, SR_CTAID.X ;  /* 0x00000000000579c3 */ /* 0x000e620000002500 */
[----:B------:R-:W1:Y:S01]  /*0030*/  LDCU UR4, c[0x0][0x360] ;  /* 0x00006c00ff0477ac */ /* 0x000e620008000800 */
[----:B------:R-:W2:Y:S02]  /*0040*/  LDCU UR6, c[0x0][0x39c] ;  /* 0x00007380ff0677ac */ /* 0x000ea40008000800 */
[----:B--2---:R-:W-:Y:S01]  /*0050*/  MOV R19, UR6 ;  /* 0x0000000600137c02 */ /* 0x004fe20008000f00 */
[----:B-1----:R-:W-:-:S06]  /*0060*/  UIMAD UR5, UR5, UR4, URZ ;  /* 0x00000004050572a4 */ /* 0x002fcc000f8e02ff */
[----:B0-----:R-:W-:-:S05]  /*0070*/  VIADD R0, R12, UR5 ;  /* 0x000000050c007c36 */ /* 0x001fca0008000000 */
[----:B------:R-:W-:-:S13]  /*0080*/  ISETP.GE.AND P0, PT, R0, R19, PT ;  /* 0x000000130000720c */ /* 0x000fda0003f06270 */
[----:B------:R-:W-:Y:S05]  /*0090*/  @P0 EXIT ;  /* 0x000000000000094d */ /* 0x000fea0003800000 */
[----:B------:R-:W0:Y:S01]  /*00a0*/  LDC.64 R2, c[0x0][0x388] ;  /* 0x0000e200ff027b82 */ /* 0x000e220000000a00 */
[----:B------:R-:W1:Y:S01]  /*00b0*/  LDCU.64 UR8, c[0x0][0x358] ;  /* 0x00006b00ff0877ac */ /* 0x000e620008000a00 */
[----:B------:R-:W2:Y:S06]  /*00c0*/  LDCU UR7, c[0x0][0x398] ;  /* 0x00007300ff0777ac */ /* 0x000eac0008000800 */
[----:B------:R-:W3:Y:S01]  /*00d0*/  LDC.64 R4, c[0x0][0x380] ;  /* 0x0000e000ff047b82 */ /* 0x000ee20000000a00 */
[----:B0-----:R-:W-:-:S05]  /*00e0*/  IMAD.WIDE R2, R0, 0x4, R2 ;  /* 0x0000000400027825 */ /* 0x001fca00078e0202 */
[----:B-1----:R-:W4:Y:S01]  /*00f0*/  LDG.E R8, desc[UR8][R2.64] ;  /* 0x0000000802087981 */ /* 0x002f22000c1e1900 */
[----:B--2---:R-:W-:Y:S01]  /*0100*/  UISETP.GE.AND UP0, UPT, UR7, 0x1, UPT ;  /* 0x000000010700788c */ /* 0x004fe2000bf06270 */
[----:B----4-:R-:W-:-:S04]  /*0110*/  IMAD R7, R8, R19, R0 ;  /* 0x0000001308077224 */ /* 0x010fc800078e0200 */
[----:B---3--:R-:W-:-:S06]  /*0120*/  IMAD.WIDE R4, R7, 0x8, R4 ;  /* 0x0000000807047825 */ /* 0x008fcc00078e0204 */
[----:B------:R-:W5:Y:S01]  /*0130*/  LDG.E.64 R4, desc[UR8][R4.64] ;  /* 0x0000000804047981 */ /* 0x000f62000c1e1b00 */
[----:B------:R-:W-:Y:S01]  /*0140*/  MOV R9, R8 ;  /* 0x0000000800097202 */ /* 0x000fe20000000f00 */
[----:B------:R-:W-:Y:S06]  /*0150*/  BRA.U !UP0, `(.L_x_0) ;  /* 0x0000000508687547 */ /* 0x000fec000b800000 */
[----:B------:R-:W-:Y:S01]  /*0160*/  UISETP.GE.U32.AND UP0, UPT, UR7, 0x4, UPT ;  /* 0x000000040700788c */ /* 0x000fe2000bf06070 */
[----:B------:R-:W-:Y:S01]  /*0170*/  IMAD.MOV.U32 R9, RZ, RZ, R8 ;  /* 0x000000ffff097224 */ /* 0x000fe200078e0008 */
[----:B------:R-:W-:Y:S01]  /*0180*/  ULOP3.LUT UR6, UR7, 0x3, URZ, 0xc0, !UPT ;  /* 0x0000000307067892 */ /* 0x000fe2000f8ec0ff */
[----:B------:R-:W-:-:S06]  /*0190*/  UMOV UR4, URZ ;  /* 0x000000ff00047c82 */ /* 0x000fcc0008000000 */
[----:B------:R-:W-:Y:S05]  /*01a0*/  BRA.U !UP0, `(.L_x_1) ;  /* 0x0000000108f47547 */ /* 0x000fea000b800000 */
[----:B------:R-:W0:Y:S01]  /*01b0*/  LDC R10, c[0x0][0x39c] ;  /* 0x0000e700ff0a7b82 */ /* 0x000e220000000800 */
[----:B------:R-:W-:Y:S01]  /*01c0*/  HFMA2 R14, -RZ, RZ, 0, 5.9604644775390625e-08 ;  /* 0x00000001ff0e7431 */ /* 0x000fe200000001ff */
[----:B------:R-:W-:Y:S01]  /*01d0*/  ULOP3.LUT UR4, UR7, 0x7ffffffc, URZ, 0xc0, !UPT ;  /* 0x7ffffffc07047892 */ /* 0x000fe2000f8ec0ff */
[C---:B------:R-:W-:Y:S01]  /*01e0*/  IADD3 R11, PT, PT, R19.reuse, UR5, R12 ;  /* 0x00000005130b7c10 */ /* 0x040fe2000fffe00c */
[C-C-:B------:R-:W-:Y:S01]  /*01f0*/  IMAD R13, R19.reuse, 0x3, R0.reuse ;  /* 0x00000003130d7824 */ /* 0x140fe200078e0200 */
[----:B------:R-:W-:Y:S01]  /*0200*/  LEA R15, R19, R0, 0x1 ;  /* 0x00000000130f7211 */ /* 0x000fe200078e08ff */
[----:B------:R-:W-:Y:S01]  /*0210*/  VIADD R12, R8, 0xffffffff ;  /* 0xffffffff080c7836 */ /* 0x000fe20000000000 */
[----:B------:R-:W-:Y:S01]  /*0220*/  MOV R9, R8 ;  /* 0x0000000800097202 */ /* 0x000fe20000000f00 */
[----:B------:R-:W1:Y:S01]  /*0230*/  LDC.64 R6, c[0x0][0x380] ;  /* 0x0000e000ff067b82 */ /* 0x000e620000000a00 */
[----:B------:R-:W-:Y:S01]  /*0240*/  IMAD.MOV.U32 R17, RZ, RZ, R0 ;  /* 0x000000ffff117224 */ /* 0x000fe200078e0000 */
[----:B------:R-:W-:-:S12]  /*0250*/  UIADD3 UR5, UPT, UPT, -UR4, URZ, URZ ;  /* 0x000000ff04057290 */ /* 0x000fd8000fffe1ff */
.L_x_10:
[C---:B------:R-:W-:Y:S01]  /*0260*/  ISETP.NE.AND P3, PT, R12.reuse, -0x1, PT ;  /* 0xffffffff0c00780c */ /* 0x040fe20003f65270 */
[----:B------:R-:W-:Y:S01]  /*0270*/  BSSY.RECONVERGENT B0, `(.L_x_2) ;  /* 0x000000b000007945 */ /* 0x000fe20003800200 */
[C---:B------:R-:W-:Y:S02]  /*0280*/  ISETP.NE.AND P0, PT, R12.reuse, RZ, PT ;  /* 0x000000ff0c00720c */ /* 0x040fe40003f05270 */
[C---:B------:R-:W-:Y:S02]  /*0290*/  ISETP.NE.AND P1, PT, R12.reuse, 0x1, PT ;  /* 0x000000010c00780c */ /* 0x040fe40003f25270 */
[----:B------:R-:W-:-:S07]  /*02a0*/  ISETP.NE.AND P2, PT, R12, 0x2, PT ;  /* 0x000000020c00780c */ /* 0x000fce0003f45270 */
[----:B------:R-:W-:Y:S06]  /*02b0*/  @!P3 BRA `(.L_x_3) ;  /* 0x000000000018b947 */ /* 0x000fec0003800000 */
[----:B-1----:R-:W-:-:S06]  /*02c0*/  IMAD.WIDE R18, R17, 0x8, R6 ;  /* 0x0000000811127825 */ /* 0x002fcc00078e0206 */
[----:B------:R-:W2:Y:S02]  /*02d0*/  LDG.E.64 R18, desc[UR8][R18.64] ;  /* 0x0000000812127981 */ /* 0x000ea4000c1e1b00 */
[----:B--2--5:R-:W-:-:S14]  /*02e0*/  DSETP.GEU.AND P3, PT, R18, R4, PT ;  /* 0x000000041200722a */ /* 0x024fdc0003f6e000 */
[----:B------:R-:W-:Y:S01]  /*02f0*/  @!P3 IMAD.MOV.U32 R4, RZ, RZ, R18 ;  /* 0x000000ffff04b224 */ /* 0x000fe200078e0012 */
[----:B------:R-:W-:Y:S01]  /*0300*/  @!P3 MOV R5, R19 ;  /* 0x000000130005b202 */ /* 0x000fe20000000f00 */
[----:B------:R-:W-:-:S07]  /*0310*/  @!P3 VIADD R9, R14, 0xffffffff ;  /* 0xffffffff0e09b836 */ /* 0x000fce0000000000 */
.L_x_3:
[----:B------:R-:W-:Y:S05]  /*0320*/  BSYNC.RECONVERGENT B0 ;  /* 0x0000000000007941 */ /* 0x000fea0003800200 */
.L_x_2:
[----:B------:R-:W-:Y:S04]  /*0330*/  BSSY.RECONVERGENT B0, `(.L_x_4) ;  /* 0x0000008000007945 */ /* 0x000fe80003800200 */
[----:B------:R-:W-:Y:S05]  /*0340*/  @!P0 BRA `(.L_x_5) ;  /* 0x0000000000188947 */ /* 0x000fea0003800000 */
[----:B-1----:R-:W-:-:S06]  /*0350*/  IMAD.WIDE R18, R11, 0x8, R6 ;  /* 0x000000080b127825 */ /* 0x002fcc00078e0206 */
[----:B------:R-:W2:Y:S02]  /*0360*/  LDG.E.64 R18, desc[UR8][R18.64] ;  /* 0x0000000812127981 */ /* 0x000ea4000c1e1b00 */
[----:B--2--5:R-:W-:-:S14]  /*0370*/  DSETP.GEU.AND P0, PT, R18, R4, PT ;  /* 0x000000041200722a */ /* 0x024fdc0003f0e000 */
[----:B------:R-:W-:Y:S01]  /*0380*/  @!P0 MOV R4, R18 ;  /* 0x0000001200048202 */ /* 0x000fe20000000f00 */
[----:B------:R-:W-:Y:S01]  /*0390*/  @!P0 IMAD.MOV.U32 R5, RZ, RZ, R19 ;  /* 0x000000ffff058224 */ /* 0x000fe200078e0013 */
[----:B------:R-:W-:-:S07]  /*03a0*/  @!P0 MOV R9, R14 ;  /* 0x0000000e00098202 */ /* 0x000fce0000000f00 */
.L_x_5:
[----:B------:R-:W-:Y:S05]  /*03b0*/  BSYNC.RECONVERGENT B0 ;  /* 0x0000000000007941 */ /* 0x000fea0003800200 */
.L_x_4:
[----:B------:R-:W-:Y:S04]  /*03c0*/  BSSY.RECONVERGENT B0, `(.L_x_6) ;  /* 0x0000008000007945 */ /* 0x000fe80003800200 */
[----:B------:R-:W-:Y:S05]  /*03d0*/  @!P1 BRA `(.L_x_7) ;  /* 0x0000000000189947 */ /* 0x000fea0003800000 */
[----:B-1----:R-:W-:-:S06]  /*03e0*/  IMAD.WIDE R18, R15, 0x8, R6 ;  /* 0x000000080f127825 */ /* 0x002fcc00078e0206 */
[----:B------:R-:W2:Y:S02]  /*03f0*/  LDG.E.64 R18, desc[UR8][R18.64] ;  /* 0x0000000812127981 */ /* 0x000ea4000c1e1b00 */
[----:B--2--5:R-:W-:-:S14]  /*0400*/  DSETP.GEU.AND P0, PT, R18, R4, PT ;  /* 0x000000041200722a */ /* 0x024fdc0003f0e000 */
[----:B------:R-:W-:Y:S01]  /*0410*/  @!P0 IMAD.MOV.U32 R4, RZ, RZ, R18 ;  /* 0x000000ffff048224 */ /* 0x000fe200078e0012 */
[----:B------:R-:W-:Y:S01]  /*0420*/  @!P0 MOV R5, R19 ;  /* 0x0000001300058202 */ /* 0x000fe20000000f00 */
[----:B------:R-:W-:-:S07]  /*0430*/  @!P0 VIADD R9, R14, 0x1 ;  /* 0x000000010e098836 */ /* 0x000fce0000000000 */
.L_x_7:
[----:B------:R-:W-:Y:S05]  /*0440*/  BSYNC.RECONVERGENT B0 ;  /* 0x0000000000007941 */ /* 0x000fea0003800200 */
.L_x_6:
[----:B------:R-:W-:Y:S04]  /*0450*/  BSSY.RECONVERGENT B0, `(.L_x_8) ;  /* 0x0000008000007945 */ /* 0x000fe80003800200 */
[----:B------:R-:W-:Y:S05]  /*0460*/  @!P2 BRA `(.L_x_9) ;  /* 0x000000000018a947 */ /* 0x000fea0003800000 */
[----:B-1----:R-:W-:-:S06]  /*0470*/  IMAD.WIDE R18, R13, 0x8, R6 ;  /* 0x000000080d127825 */ /* 0x002fcc00078e0206 */
[----:B------:R-:W2:Y:S02]  /*0480*/  LDG.E.64 R18, desc[UR8][R18.64] ;  /* 0x0000000812127981 */ /* 0x000ea4000c1e1b00 */
[----:B--2--5:R-:W-:-:S14]  /*0490*/  DSETP.GEU.AND P0, PT, R18, R4, PT ;  /* 0x000000041200722a */ /* 0x024fdc0003f0e000 */
[----:B------:R-:W-:Y:S01]  /*04a0*/  @!P0 MOV R4, R18 ;  /* 0x0000001200048202 */ /* 0x000fe20000000f00 */
[----:B------:R-:W-:Y:S01]  /*04b0*/  @!P0 IMAD.MOV.U32 R5, RZ, RZ, R19 ;  /* 0x000000ffff058224 */ /* 0x000fe200078e0013 */
[----:B------:R-:W-:-:S07]  /*04c0*/  @!P0 IADD3 R9, PT, PT, R14, 0x2, RZ ;  /* 0x000000020e098810 */ /* 0x000fce0007ffe0ff */
.L_x_9:
[----:B------:R-:W-:Y:S05]  /*04d0*/  BSYNC.RECONVERGENT B0 ;  /* 0x0000000000007941 */ /* 0x000fea0003800200 */
.L_x_8:
[----:B------:R-:W-:Y:S01]  /*04e0*/  UIADD3 UR5, UPT, UPT, UR5, 0x4, URZ ;  /* 0x0000000405057890 */ /* 0x000fe2000fffe0ff */
[----:B0-----:R-:W-:Y:S01]  /*04f0*/  IMAD.MOV.U32 R19, RZ, RZ, R10 ;  /* 0x000000ffff137224 */ /* 0x001fe200078e000a */
[----:B------:R-:W-:Y:S01]  /*0500*/  IADD3 R12, PT, PT, R12, -0x4, RZ ;  /* 0xfffffffc0c0c7810 */ /* 0x000fe20007ffe0ff */
[----:B------:R-:W-:Y:S01]  /*0510*/  VIADD R14, R14, 0x4 ;  /* 0x000000040e0e7836 */ /* 0x000fe20000000000 */
[----:B------:R-:W-:Y:S01]  /*0520*/  UISETP.NE.AND UP0, UPT, UR5, URZ, UPT ;  /* 0x000000ff0500728c */ /* 0x000fe2000bf05270 */
[C---:B------:R-:W-:Y:S01]  /*0530*/  IMAD R11, R19.reuse, 0x4, R11 ;  /* 0x00000004130b7824 */ /* 0x040fe200078e020b */
[C---:B------:R-:W-:Y:S02]  /*0540*/  LEA R13, R19.reuse, R13, 0x2 ;  /* 0x0000000d130d7211 */ /* 0x040fe400078e10ff */
[C---:B------:R-:W-:Y:S02]  /*0550*/  LEA R15, R19.reuse, R15, 0x2 ;  /* 0x0000000f130f7211 */ /* 0x040fe400078e10ff */
[----:B------:R-:W-:-:S03]  /*0560*/  LEA R17, R19, R17, 0x2 ;  /* 0x0000001113117211 */ /* 0x000fc600078e10ff */
[----:B------:R-:W-:Y:S05]  /*0570*/  BRA.U UP0, `(.L_x_10) ;  /* 0xfffffffd00387547 */ /* 0x000fea000b83ffff */
.L_x_1:
[----:B------:R-:W-:-:S09]  /*0580*/  UISETP.NE.AND UP0, UPT, UR6, URZ, UPT ;  /* 0x000000ff0600728c */ /* 0x000fd2000bf05270 */
[----:B------:R-:W-:Y:S05]  /*0590*/  BRA.U !UP0, `(.L_x_0) ;  /* 0x0000000108587547 */ /* 0x000fea000b800000 */
[----:B------:R-:W0:Y:S01]  /*05a0*/  LDC R13, c[0x0][0x39c] ;  /* 0x0000e700ff0d7b82 */ /* 0x000e220000000800 */
[----:B------:R-:W-:Y:S01]  /*05b0*/  IMAD R12, R19, UR4, R0 ;  /* 0x00000004130c7c24 */ /* 0x000fe2000f8e0200 */
[----:B------:R-:W-:Y:S01]  /*05c0*/  IADD3 R14, PT, PT, -R8, UR4, RZ ;  /* 0x00000004080e7c10 */ /* 0x000fe2000fffe1ff */
[----:B------:R-:W-:-:S05]  /*05d0*/  UIADD3 UR6, UPT, UPT, -UR6, URZ, URZ ;  /* 0x000000ff06067290 */ /* 0x000fca000fffe1ff */
[----:B------:R-:W2:Y:S07]  /*05e0*/  LDC.64 R10, c[0x0][0x380] ;  /* 0x0000e000ff0a7b82 */ /* 0x000eae0000000a00 */
.L_x_13:
[----:B------:R-:W-:Y:S01]  /*05f0*/  ISETP.NE.AND P0, PT, R14, RZ, PT ;  /* 0x000000ff0e00720c */ /* 0x000fe20003f05270 */
[----:B------:R-:W-:Y:S01]  /*0600*/  UIADD3 UR6, UPT, UPT, UR6, 0x1, URZ ;  /* 0x0000000106067890 */ /* 0x000fe2000fffe0ff */
[----:B------:R-:W-:Y:S03]  /*0610*/  BSSY.RECONVERGENT B0, `(.L_x_11) ;  /* 0x0000009000007945 */ /* 0x000fe60003800200 */
[----:B------:R-:W-:-:S08]  /*0620*/  UISETP.NE.AND UP0, UPT, UR6, URZ, UPT ;  /* 0x000000ff0600728c */ /* 0x000fd0000bf05270 */
[----:B------:R-:W-:Y:S05]  /*0630*/  @!P0 BRA `(.L_x_12) ;  /* 0x0000000000188947 */ /* 0x000fea0003800000 */
[----:B-12---:R-:W-:-:S06]  /*0640*/  IMAD.WIDE R6, R12, 0x8, R10 ;  /* 0x000000080c067825 */ /* 0x006fcc00078e020a */
[----:B------:R-:W2:Y:S02]  /*0650*/  LDG.E.64 R6, desc[UR8][R6.64] ;  /* 0x0000000806067981 */ /* 0x000ea4000c1e1b00 */
[----:B--2--5:R-:W-:-:S14]  /*0660*/  DSETP.GEU.AND P0, PT, R6, R4, PT ;  /* 0x000000040600722a */ /* 0x024fdc0003f0e000 */
[----:B------:R-:W-:Y:S01]  /*0670*/  @!P0 MOV R4, R6 ;  /* 0x0000000600048202 */ /* 0x000fe20000000f00 */
[----:B------:R-:W-:Y:S01]  /*0680*/  @!P0 IMAD.MOV.U32 R5, RZ, RZ, R7 ;  /* 0x000000ffff058224 */ /* 0x000fe200078e0007 */
[----:B------:R-:W-:-:S07]  /*0690*/  @!P0 MOV R9, UR4 ;  /* 0x0000000400098c02 */ /* 0x000fce0008000f00 */
.L_x_12:
[----:B------:R-:W-:Y:S05]  /*06a0*/  BSYNC.RECONVERGENT B0 ;  /* 0x0000000000007941 */ /* 0x000fea0003800200 */
.L_x_11:
[----:B0-----:R-:W-:Y:S01]  /*06b0*/  MOV R19, R13 ;  /* 0x0000000d00137202 */ /* 0x001fe20000000f00 */
[----:B------:R-:W-:Y:S01]  /*06c0*/  VIADD R14, R14, 0x1 ;  /* 0x000000010e0e7836 */ /* 0x000fe20000000000 */
[----:B------:R-:W-:Y:S02]  /*06d0*/  UIADD3 UR4, UPT, UPT, UR4, 0x1, URZ ;  /* 0x0000000104047890 */ /* 0x000fe4000fffe0ff */
[----:B------:R-:W-:Y:S01]  /*06e0*/  IADD3 R12, PT, PT, R12, R19, RZ ;  /* 0x000000130c0c7210 */ /* 0x000fe20007ffe0ff */
[----:B------:R-:W-:Y:S09]  /*06f0*/  BRA.U UP0, `(.L_x_13) ;  /* 0xfffffffd00bc7547 */ /* 0x000ff2000b83ffff */
.L_x_0:
[----:B------:R-:W-:-:S13]  /*0700*/  ISETP.NE.AND P0, PT, R9, R8, PT ;  /* 0x000000080900720c */ /* 0x000fda0003f05270 */
[----:B------:R-:W-:Y:S05]  /*0710*/  @!P0 BRA `(.L_x_14) ;  /* 0x0000000000288947 */ /* 0x000fea0003800000 */
[----:B-1----:R-:W0:Y:S01]  /*0720*/  LDC.64 R6, c[0x0][0x380] ;  /* 0x0000e000ff067b82 */ /* 0x002e220000000a00 */
[----:B------:R-:W-:Y:S02]  /*0730*/  IMAD R19, R9, R19, R0 ;  /* 0x0000001309137224 */ /* 0x000fe400078e0200 */
[----:B------:R-:W-:Y:S01]  /*0740*/  HFMA2 R13, -RZ, RZ, 0, 5.9604644775390625e-08 ;  /* 0x00000001ff0d7431 */ /* 0x000fe200000001ff */
[----:B------:R-:W-:Y:S04]  /*0750*/  STG.E desc[UR8][R2.64], R9 ;  /* 0x0000000902007986 */ /* 0x000fe8000c101908 */
[----:B--2---:R-:W1:Y:S01]  /*0760*/  LDC.64 R10, c[0x0][0x390] ;  /* 0x0000e400ff0a7b82 */ /* 0x004e620000000a00 */
[----:B0-----:R-:W-:-:S05]  /*0770*/  IMAD.WIDE R6, R19, 0x8, R6 ;  /* 0x0000000813067825 */ /* 0x001fca00078e0206 */
[----:B-----5:R-:W-:Y:S01]  /*0780*/  STG.E.64 desc[UR8][R6.64], R4 ;  /* 0x0000000406007986 */ /* 0x020fe2000c101b08 */
[----:B-1----:R-:W-:-:S05]  /*0790*/  IMAD.WIDE R10, R0, 0x4, R10 ;  /* 0x00000004000a7825 */ /* 0x002fca00078e020a */
[----:B------:R-:W-:Y:S01]  /*07a0*/  STG.E desc[UR8][R10.64], R13 ;  /* 0x0000000d0a007986 */ /* 0x000fe2000c101908 */
[----:B------:R-:W-:Y:S05]  /*07b0*/  EXIT ;  /* 0x000000000000794d */ /* 0x000fea0003800000 */
.L_x_14:
[----:B------:R-:W0:Y:S02]  /*07c0*/  LDC.64 R2, c[0x0][0x390] ;  /* 0x0000e400ff027b82 */ /* 0x000e240000000a00 */
[----:B0-----:R-:W-:-:S05]  /*07d0*/  IMAD.WIDE R2, R0, 0x4, R2 ;  /* 0x0000000400027825 */ /* 0x001fca00078e0202 */
[----:B------:R-:W-:Y:S01]  /*07e0*/  STG.E desc[UR8][R2.64], RZ ;  /* 0x000000ff02007986 */ /* 0x000fe2000c101908 */
[----:B------:R-:W-:Y:S05]  /*07f0*/  EXIT ;  /* 0x000000000000794d */ /* 0x000fea0003800000 */
.L_x_15:
[----:B------:R-:W-:-:S00]  /*0800*/  BRA `(.L_x_15) ;  /* 0xfffffffc00fc7947 */ /* 0x000fc0000383ffff */
[----:B------:R-:W-:-:S00]  /*0810*/  NOP ;  /* 0x0000000000007918 */ /* 0x000fc00000000000 */
        /* <DEDUP_REMOVED lines=14> */
.L_x_22:


//--------------------- .text._Z16GPU_Func_Euc_DisPddS_iS_S_iii --------------------------
	.section	.text._Z16GPU_Func_Euc_DisPddS_iS_S_iii,"ax",@progbits
	.align	128
        .global         _Z16GPU_Func_Euc_DisPddS_iS_S_iii
        .type           _Z16GPU_Func_Euc_DisPddS_iS_S_iii,@function
        .size           _Z16GPU_Func_Euc_DisPddS_iS_S_iii,(.L_x_23 - _Z16GPU_Func_Euc_DisPddS_iS_S_iii)
        .other          _Z16GPU_Func_Euc_DisPddS_iS_S_iii,@"STO_CUDA_ENTRY STV_DEFAULT"
_Z16GPU_Func_Euc_DisPddS_iS_S_iii:
.text._Z16GPU_Func_Euc_DisPddS_iS_S_iii:
[----:B------:R-:W-:Y:S01]  /*0000*/  LDC R1, c[0x0][0x37c] ;  /* 0x0000df00ff017b82 */ /* 0x000fe20000000800 */
[----:B------:R-:W0:Y:S07]  /*0010*/  S2R R2, SR_TID.X ;  /* 0x0000000000027919 */ /* 0x000e2e0000002100 */
[----:B------:R-:W0:Y:S08]  /*0020*/  S2UR UR4, SR_CTAID.X ;  /* 0x00000000000479c3 */ /* 0x000e300000002500 */
[----:B------:R-:W0:Y:S08]  /*0030*/  LDC R3, c[0x0][0x360] ;  /* 0x0000d800ff037b82 */ /* 0x000e300000000800 */
[----:B------:R-:W1:Y:S01]  /*0040*/  LDC R0, c[0x0][0x3b0] ;  /* 0x0000ec00ff007b82 */ /* 0x000e620000000800 */
[----:B0-----:R-:W-:-:S05]  /*0050*/  IMAD R3, R3, UR4, R2 ;  /* 0x0000000403037c24 */ /* 0x001fca000f8e0202 */
[----:B-1----:R-:W-:-:S13]  /*0060*/  ISETP.GE.AND P0, PT, R3, R0, PT ;  /* 0x000000000300720c */ /* 0x002fda0003f06270 */
[----:B------:R-:W-:Y:S05]  /*0070*/  @P0 EXIT ;  /* 0x000000000000094d */ /* 0x000fea0003800000 */
[----:B------:R-:W0:Y:S01]  /*0080*/  LDC R2, c[0x0][0x398] ;  /* 0x0000e600ff027b82 */ /* 0x000e220000000800 */
[----:B------:R-:W1:Y:S01]  /*0090*/  LDCU.64 UR4, c[0x0][0x358] ;  /* 0x00006b00ff0477ac */ /* 0x000e620008000a00 */
[----:B------:R-:W-:Y:S02]  /*00a0*/  CS2R R18, SRZ ;  /* 0x0000000000127805 */ /* 0x000fe4000001ff00 */
[----:B0-----:R-:W-:-:S13]  /*00b0*/  ISETP.GE.AND P0, PT, R2, 0x1, PT ;  /* 0x000000010200780c */ /* 0x001fda0003f06270 */
[----:B-1----:R-:W-:Y:S05]  /*00c0*/  @!P0 BRA `(.L_x_16) ;  /* 0x0000000400b08947 */ /* 0x002fea0003800000 */
[----:B------:R-:W0:Y:S01]  /*00d0*/  LDC R7, c[0x0][0x3b4] ;  /* 0x0000ed00ff077b82 */ /* 0x000e220000000800 */
[C---:B------:R-:W-:Y:S01]  /*00e0*/  ISETP.GE.U32.AND P1, PT, R2.reuse, 0x8, PT ;  /* 0x000000080200780c */ /* 0x040fe20003f26070 */
[----:B------:R-:W-:Y:S01]  /*00f0*/  HFMA2 R5, -RZ, RZ, 0, 0 ;  /* 0x00000000ff057431 */ /* 0x000fe200000001ff */
[----:B------:R-:W-:Y:S02]  /*0100*/  LOP3.LUT R4, R2, 0x7, RZ, 0xc0, !PT ;  /* 0x0000000702047812 */ /* 0x000fe400078ec0ff */
[----:B------:R-:W-:Y:S02]  /*0110*/  CS2R R18, SRZ ;  /* 0x0000000000127805 */ /* 0x000fe4000001ff00 */
[----:B------:R-:W-:Y:S01]  /*0120*/  ISETP.NE.AND P0, PT, R4, RZ, PT ;  /* 0x000000ff0400720c */ /* 0x000fe20003f05270 */
[----:B0-----:R-:W-:-:S06]  /*0130*/  IMAD R8, R2, R7, RZ ;  /* 0x0000000702087224 */ /* 0x001fcc00078e02ff */
[----:B------:R-:W-:Y:S06]  /*0140*/  @!P1 BRA `(.L_x_17) ;  /* 0x0000000000b49947 */ /* 0x000fec0003800000 */
[----:B------:R-:W-:Y:S02]  /*0150*/  LOP3.LUT R5, R2, 0x7ffffff8, RZ, 0xc0, !PT ;  /* 0x7ffffff802057812 */ /* 0x000fe400078ec0ff */
[----:B------:R-:W-:Y:S02]  /*0160*/  CS2R R18, SRZ ;  /* 0x0000000000127805 */ /* 0x000fe4000001ff00 */
[----:B------:R-:W-:Y:S02]  /*0170*/  MOV R6, R8 ;  /* 0x0000000800067202 */ /* 0x000fe40000000f00 */
[----:B------:R-:W-:Y:S02]  /*0180*/  MOV R7, R3 ;  /* 0x0000000300077202 */ /* 0x000fe40000000f00 */
[----:B------:R-:W-:-:S07]  /*0190*/  IADD3 R9, PT, PT, -R5, RZ, RZ ;  /* 0x000000ff05097210 */ /* 0x000fce0007ffe1ff */
.L_x_18:
[----:B------:R-:W0:Y:S08]  /*01a0*/  LDC.64 R22, c[0x0][0x380] ;  /* 0x0000e000ff167b82 */ /* 0x000e300000000a00 */
[----:B------:R-:W1:Y:S01]  /*01b0*/  LDC.64 R28, c[0x0][0x390] ;  /* 0x0000e400ff1c7b82 */ /* 0x000e620000000a00 */
[----:B0-----:R-:W-:-:S05]  /*01c0*/  IMAD.WIDE R22, R6, 0x8, R22 ;  /* 0x0000000806167825 */ /* 0x001fca00078e0216 */
[----:B------:R-:W2:Y:S01]  /*01d0*/  LDG.E.64 R10, desc[UR4][R22.64] ;  /* 0x00000004160a7981 */ /* 0x000ea2000c1e1b00 */
[----:B-1----:R-:W-:-:S03]  /*01e0*/  IMAD.WIDE R28, R7, 0x8, R28 ;  /* 0x00000008071c7825 */ /* 0x002fc600078e021c */
[----:B------:R-:W3:Y:S04]  /*01f0*/  LDG.E.64 R14, desc[UR4][R22.64+0x8] ;  /* 0x00000804160e7981 */ /* 0x000ee8000c1e1b00 */
[----:B------:R-:W2:Y:S01]  /*0200*/  LDG.E.64 R16, desc[UR4][R28.64] ;  /* 0x000000041c107981 */ /* 0x000ea2000c1e1b00 */
[----:B------:R-:W-:-:S05]  /*0210*/  IMAD.WIDE R26, R0, 0x8, R28 ;  /* 0x00000008001a7825 */ /* 0x000fca00078e021c */
[----:B------:R-:W3:Y:S01]  /*0220*/  LDG.E.64 R12, desc[UR4][R26.64] ;  /* 0x000000041a0c7981 */ /* 0x000ee2000c1e1b00 */
[C---:B------:R-:W-:Y:S01]  /*0230*/  IMAD.WIDE R24, R0.reuse, 0x8, R26 ;  /* 0x0000000800187825 */ /* 0x040fe200078e021a */
[----:B--2---:R-:W-:Y:S02]  /*0240*/  DFMA R16, R10, R16, R18 ;  /* 0x000000100a10722b */ /* 0x004fe40000000012 */
[----:B------:R-:W2:Y:S04]  /*0250*/  LDG.E.64 R10, desc[UR4][R22.64+0x10] ;  /* 0x00001004160a7981 */ /* 0x000ea8000c1e1b00 */
[----:B------:R-:W2:Y:S01]  /*0260*/  LDG.E.64 R18, desc[UR4][R24.64] ;  /* 0x0000000418127981 */ /* 0x000ea2000c1e1b00 */
[----:B------:R-:W-:Y:S01]  /*0270*/  IMAD.WIDE R20, R0, 0x8, R24 ;  /* 0x0000000800147825 */ /* 0x000fe200078e0218 */
[----:B---3--:R-:W-:-:S02]  /*0280*/  DFMA R12, R14, R12, R16 ;  /* 0x0000000c0e0c722b */ /* 0x008fc40000000010 */
[----:B------:R-:W3:Y:S04]  /*0290*/  LDG.E.64 R16, desc[UR4][R22.64+0x18] ;  /* 0x0000180416107981 */ /* 0x000ee8000c1e1b00 */
[----:B------:R-:W3:Y:S01]  /*02a0*/  LDG.E.64 R14, desc[UR4][R20.64] ;  /* 0x00000004140e7981 */ /* 0x000ee2000c1e1b00 */
[----:B------:R-:W-:-:S03]  /*02b0*/  IMAD.WIDE R28, R0, 0x8, R20 ;  /* 0x00000008001c7825 */ /* 0x000fc600078e0214 */
[----:B------:R-:W4:Y:S01]  /*02c0*/  LDG.E.64 R24, desc[UR4][R22.64+0x38] ;  /* 0x0000380416187981 */ /* 0x000f22000c1e1b00 */
[----:B--2---:R-:W-:-:S03]  /*02d0*/  DFMA R18, R10, R18, R12 ;  /* 0x000000120a12722b */ /* 0x004fc6000000000c */
[----:B------:R-:W2:Y:S04]  /*02e0*/  LDG.E.64 R12, desc[UR4][R22.64+0x20] ;  /* 0x00002004160c7981 */ /* 0x000ea8000c1e1b00 */
[----:B------:R0:W2:Y:S01]  /*02f0*/  LDG.E.64 R10, desc[UR4][R28.64] ;  /* 0x000000041c0a7981 */ /* 0x0000a2000c1e1b00 */
[----:B---3--:R-:W-:-:S03]  /*0300*/  DFMA R14, R16, R14, R18 ;  /* 0x0000000e100e722b */ /* 0x008fc60000000012 */
[----:B------:R-:W3:Y:S01]  /*0310*/  LDG.E.64 R16, desc[UR4][R22.64+0x28] ;  /* 0x0000280416107981 */ /* 0x000ee2000c1e1b00 */
[----:B0-----:R-:W-:-:S05]  /*0320*/  IMAD.WIDE R28, R0, 0x8, R28 ;  /* 0x00000008001c7825 */ /* 0x001fca00078e021c */
[----:B------:R-:W3:Y:S01]  /*0330*/  LDG.E.64 R18, desc[UR4][R28.64] ;  /* 0x000000041c127981 */ /* 0x000ee2000c1e1b00 */
[----:B------:R-:W-:-:S04]  /*0340*/  IMAD.WIDE R26, R0, 0x8, R28 ;  /* 0x00000008001a7825 */ /* 0x000fc800078e021c */
[----:B------:R-:W-:-:S06]  /*0350*/  IMAD.WIDE R20, R0, 0x8, R26 ;  /* 0x0000000800147825 */ /* 0x000fcc00078e021a */
[----:B------:R-:W4:Y:S01]  /*0360*/  LDG.E.64 R20, desc[UR4][R20.64] ;  /* 0x0000000414147981 */ /* 0x000f22000c1e1b00 */
[----:B--2---:R-:W-:-:S03]  /*0370*/  DFMA R10, R12, R10, R14 ;  /* 0x0000000a0c0a722b */ /* 0x004fc6000000000e */
[----:B------:R-:W2:Y:S04]  /*0380*/  LDG.E.64 R12, desc[UR4][R22.64+0x30] ;  /* 0x00003004160c7981 */ /* 0x000ea8000c1e1b00 */
[----:B------:R-:W2:Y:S01]  /*0390*/  LDG.E.64 R14, desc[UR4][R26.64] ;  /* 0x000000041a0e7981 */ /* 0x000ea2000c1e1b00 */
[----:B------:R-:W-:-:S04]  /*03a0*/  IADD3 R9, PT, PT, R9, 0x8, RZ ;  /* 0x0000000809097810 */ /* 0x000fc80007ffe0ff */
[----:B------:R-:W-:Y:S01]  /*03b0*/  ISETP.NE.AND P1, PT, R9, RZ, PT ;  /* 0x000000ff0900720c */ /* 0x000fe20003f25270 */
[----:B---3--:R-:W-:Y:S01]  /*03c0*/  DFMA R10, R16, R18, R10 ;  /* 0x00000012100a722b */ /* 0x008fe2000000000a */
[----:B------:R-:W-:Y:S02]  /*03d0*/  IADD3 R6, PT, PT, R6, 0x8, RZ ;  /* 0x0000000806067810 */ /* 0x000fe40007ffe0ff */
[----:B------:R-:W-:-:S05]  /*03e0*/  LEA R7, R0, R7, 0x3 ;  /* 0x0000000700077211 */ /* 0x000fca00078e18ff */
[----:B--2---:R-:W-:-:S08]  /*03f0*/  DFMA R10, R12, R14, R10 ;  /* 0x0000000e0c0a722b */ /* 0x004fd0000000000a */
[----:B----4-:R-:W-:Y:S01]  /*0400*/  DFMA R18, R24, R20, R10 ;  /* 0x000000141812722b */ /* 0x010fe2000000000a */
[----:B------:R-:W-:Y:S10]  /*0410*/  @P1 BRA `(.L_x_18) ;  /* 0xfffffffc00601947 */ /* 0x000ff4000383ffff */
.L_x_17:
[----:B------:R-:W-:Y:S05]  /*0420*/  @!P0 BRA `(.L_x_19) ;  /* 0x0000000000d48947 */ /* 0x000fea0003800000 */
[----:B------:R-:W-:Y:S02]  /*0430*/  ISETP.GE.U32.AND P0, PT, R4, 0x4, PT ;  /* 0x000000040400780c */ /* 0x000fe40003f06070 */
[----:B------:R-:W-:-:S04]  /*0440*/  LOP3.LUT R9, R2, 0x3, RZ, 0xc0, !PT ;  /* 0x0000000302097812 */ /* 0x000fc800078ec0ff */
[----:B------:R-:W-:-:S07]  /*0450*/  ISETP.NE.AND P1, PT, R9, RZ, PT ;  /* 0x000000ff0900720c */ /* 0x000fce0003f25270 */
[----:B------:R-:W-:Y:S06]  /*0460*/  @!P0 BRA `(.L_x_20) ;  /* 0x0000000000588947 */ /* 0x000fec0003800000 */
[----:B------:R-:W0:Y:S01]  /*0470*/  LDC.64 R26, c[0x0][0x380] ;  /* 0x0000e000ff1a7b82 */ /* 0x000e220000000a00 */
[----:B------:R-:W-:Y:S01]  /*0480*/  IADD3 R7, PT, PT, R8, R5, RZ ;  /* 0x0000000508077210 */ /* 0x000fe20007ffe0ff */
[----:B------:R-:W-:-:S06]  /*0490*/  IMAD R11, R5, R0, R3 ;  /* 0x00000000050b7224 */ /* 0x000fcc00078e0203 */
[----:B------:R-:W1:Y:S01]  /*04a0*/  LDC.64 R12, c[0x0][0x390] ;  /* 0x0000e400ff0c7b82 */ /* 0x000e620000000a00 */
[----:B0-----:R-:W-:-:S05]  /*04b0*/  IMAD.WIDE R26, R7, 0x8, R26 ;  /* 0x00000008071a7825 */ /* 0x001fca00078e021a */
[----:B------:R-:W2:Y:S01]  /*04c0*/  LDG.E.64 R6, desc[UR4][R26.64] ;  /* 0x000000041a067981 */ /* 0x000ea2000c1e1b00 */
[----:B-1----:R-:W-:-:S03]  /*04d0*/  IMAD.WIDE R12, R11, 0x8, R12 ;  /* 0x000000080b0c7825 */ /* 0x002fc600078e020c */
[----:B------:R-:W3:Y:S04]  /*04e0*/  LDG.E.64 R16, desc[UR4][R26.64+0x10] ;  /* 0x000010041a107981 */ /* 0x000ee8000c1e1b00 */
[----:B------:R-:W2:Y:S01]  /*04f0*/  LDG.E.64 R10, desc[UR4][R12.64] ;  /* 0x000000040c0a7981 */ /* 0x000ea2000c1e1b00 */
[----:B------:R-:W-:-:S03]  /*0500*/  IMAD.WIDE R28, R0, 0x8, R12 ;  /* 0x00000008001c7825 */ /* 0x000fc600078e020c */
[----:B------:R-:W4:Y:S04]  /*0510*/  LDG.E.64 R24, desc[UR4][R26.64+0x18] ;  /* 0x000018041a187981 */ /* 0x000f28000c1e1b00 */
[----:B------:R0:W5:Y:S04]  /*0520*/  LDG.E.64 R14, desc[UR4][R28.64] ;  /* 0x000000041c0e7981 */ /* 0x000168000c1e1b00 */
[----:B------:R-:W5:Y:S01]  /*0530*/  LDG.E.64 R12, desc[UR4][R26.64+0x8] ;  /* 0x000008041a0c7981 */ /* 0x000f62000c1e1b00 */
[----:B0-----:R-:W-:-:S05]  /*0540*/  IMAD.WIDE R28, R0, 0x8, R28 ;  /* 0x00000008001c7825 */ /* 0x001fca00078e021c */
[----:B------:R-:W3:Y:S01]  /*0550*/  LDG.E.64 R20, desc[UR4][R28.64] ;  /* 0x000000041c147981 */ /* 0x000ee2000c1e1b00 */
[----:B------:R-:W-:-:S06]  /*0560*/  IMAD.WIDE R22, R0, 0x8, R28 ;  /* 0x0000000800167825 */ /* 0x000fcc00078e021c */
[----:B------:R-:W4:Y:S01]  /*0570*/  LDG.E.64 R22, desc[UR4][R22.64] ;  /* 0x0000000416167981 */ /* 0x000f22000c1e1b00 */
[----:B------:R-:W-:Y:S01]  /*0580*/  IADD3 R5, PT, PT, R5, 0x4, RZ ;  /* 0x0000000405057810 */ /* 0x000fe20007ffe0ff */
[----:B--2---:R-:W-:-:S08]  /*0590*/  DFMA R6, R6, R10, R18 ;  /* 0x0000000a0606722b */ /* 0x004fd00000000012 */
[----:B-----5:R-:W-:-:S08]  /*05a0*/  DFMA R6, R12, R14, R6 ;  /* 0x0000000e0c06722b */ /* 0x020fd00000000006 */
[----:B---3--:R-:W-:-:S08]  /*05b0*/  DFMA R6, R16, R20, R6 ;  /* 0x000000141006722b */ /* 0x008fd00000000006 */
[----:B----4-:R-:W-:-:S11]  /*05c0*/  DFMA R18, R24, R22, R6 ;  /* 0x000000161812722b */ /* 0x010fd60000000006 */
.L_x_20:
[----:B------:R-:W-:Y:S05]  /*05d0*/  @!P1 BRA `(.L_x_19) ;  /* 0x0000000000689947 */ /* 0x000fea0003800000 */
[----:B------:R-:W-:Y:S02]  /*05e0*/  ISETP.NE.AND P0, PT, R9, 0x1, PT ;  /* 0x000000010900780c */ /* 0x000fe40003f05270 */
[----:B------:R-:W-:-:S04]  /*05f0*/  LOP3.LUT R2, R2, 0x1, RZ, 0xc0, !PT ;  /* 0x0000000102027812 */ /* 0x000fc800078ec0ff */
[----:B------:R-:W-:-:S07]  /*0600*/  ISETP.NE.U32.AND P1, PT, R2, 0x1, PT ;  /* 0x000000010200780c */ /* 0x000fce0003f25070 */
[----:B------:R-:W0:Y:S01]  /*0610*/  @P0 LDC.64 R16, c[0x0][0x380] ;  /* 0x0000e000ff100b82 */ /* 0x000e220000000a00 */
[----:B------:R-:W-:Y:S01]  /*0620*/  @P0 IADD3 R9, PT, PT, R8, R5, RZ ;  /* 0x0000000508090210 */ /* 0x000fe20007ffe0ff */
[----:B------:R-:W-:-:S06]  /*0630*/  @P0 IMAD R21, R5, R0, R3 ;  /* 0x0000000005150224 */ /* 0x000fcc00078e0203 */
[----:B------:R-:W1:Y:S08]  /*0640*/  @P0 LDC.64 R6, c[0x0][0x390] ;  /* 0x0000e400ff060b82 */ /* 0x000e700000000a00 */
[----:B------:R-:W2:Y:S08]  /*0650*/  @!P1 LDC.64 R14, c[0x0][0x380] ;  /* 0x0000e000ff0e9b82 */ /* 0x000eb00000000a00 */
[----:B------:R-:W3:Y:S01]  /*0660*/  @!P1 LDC.64 R12, c[0x0][0x390] ;  /* 0x0000e400ff0c9b82 */ /* 0x000ee20000000a00 */
[----:B0-----:R-:W-:Y:S01]  /*0670*/  @P0 IMAD.WIDE R16, R9, 0x8, R16 ;  /* 0x0000000809100825 */ /* 0x001fe200078e0210 */
[----:B------:R-:W-:-:S04]  /*0680*/  @P0 IADD3 R5, PT, PT, R5, 0x2, RZ ;  /* 0x0000000205050810 */ /* 0x000fc80007ffe0ff */
[----:B------:R-:W4:Y:S01]  /*0690*/  @P0 LDG.E.64 R10, desc[UR4][R16.64] ;  /* 0x00000004100a0981 */ /* 0x000f22000c1e1b00 */
[----:B-1----:R-:W-:-:S05]  /*06a0*/  @P0 IMAD.WIDE R20, R21, 0x8, R6 ;  /* 0x0000000815140825 */ /* 0x002fca00078e0206 */
[----:B------:R-:W4:Y:S01]  /*06b0*/  @P0 LDG.E.64 R6, desc[UR4][R20.64] ;  /* 0x0000000414060981 */ /* 0x000f22000c1e1b00 */
[----:B------:R-:W-:Y:S01]  /*06c0*/  @P0 IMAD.WIDE R22, R0, 0x8, R20 ;  /* 0x0000000800160825 */ /* 0x000fe200078e0214 */
[----:B------:R-:W-:-:S03]  /*06d0*/  @!P1 IADD3 R25, PT, PT, R8, R5, RZ ;  /* 0x0000000508199210 */ /* 0x000fc60007ffe0ff */
[----:B------:R-:W-:Y:S01]  /*06e0*/  @!P1 IMAD R27, R5, R0, R3 ;  /* 0x00000000051b9224 */ /* 0x000fe200078e0203 */
[----:B------:R-:W5:Y:S01]  /*06f0*/  @P0 LDG.E.64 R8, desc[UR4][R22.64] ;  /* 0x0000000416080981 */ /* 0x000f62000c1e1b00 */
[----:B--2---:R-:W-:-:S03]  /*0700*/  @!P1 IMAD.WIDE R14, R25, 0x8, R14 ;  /* 0x00000008190e9825 */ /* 0x004fc600078e020e */
[----:B------:R-:W5:Y:S01]  /*0710*/  @P0 LDG.E.64 R4, desc[UR4][R16.64+0x8] ;  /* 0x0000080410040981 */ /* 0x000f62000c1e1b00 */
[----:B---3--:R-:W-:-:S03]  /*0720*/  @!P1 IMAD.WIDE R12, R27, 0x8, R12 ;  /* 0x000000081b0c9825 */ /* 0x008fc600078e020c */
[----:B------:R-:W2:Y:S04]  /*0730*/  @!P1 LDG.E.64 R14, desc[UR4][R14.64] ;  /* 0x000000040e0e9981 */ /* 0x000ea8000c1e1b00 */
[----:B------:R-:W2:Y:S01]  /*0740*/  @!P1 LDG.E.64 R12, desc[UR4][R12.64] ;  /* 0x000000040c0c9981 */ /* 0x000ea2000c1e1b00 */
[----:B----4-:R-:W-:-:S08]  /*0750*/  @P0 DFMA R6, R10, R6, R18 ;  /* 0x000000060a06022b */ /* 0x010fd00000000012 */
[----:B-----5:R-:W-:-:S08]  /*0760*/  @P0 DFMA R18, R4, R8, R6 ;  /* 0x000000080412022b */ /* 0x020fd00000000006 */
[----:B--2---:R-:W-:-:S11]  /*0770*/  @!P1 DFMA R18, R14, R12, R18 ;  /* 0x0000000c0e12922b */ /* 0x004fd60000000012 */
.L_x_19:
[----:B------:R-:W-:-:S11]  /*0780*/  DADD R18, R18, R18 ;  /* 0x0000000012127229 */ /* 0x000fd60000000012 */
.L_x_16:
[----:B------:R-:W0:Y:S01]  /*0790*/  LDC.64 R4, c[0x0][0x3a0] ;  /* 0x0000e800ff047b82 */ /* 0x000e220000000a00 */
[----:B------:R-:W1:Y:S01]  /*07a0*/  LDCU.64 UR6, c[0x0][0x388] ;  /* 0x00007100ff0677ac */ /* 0x000e620008000a00 */
[----:B------:R-:W2:Y:S06]  /*07b0*/  LDCU UR8, c[0x0][0x3b4] ;  /* 0x00007680ff0877ac */ /* 0x000eac0008000800 */
[----:B------:R-:W3:Y:S01]  /*07c0*/  LDC.64 R8, c[0x0][0x3a8] ;  /* 0x0000ea00ff087b82 */ /* 0x000ee20000000a00 */
[----:B0-----:R-:W-:-:S06]  /*07d0*/  IMAD.WIDE R4, R3, 0x8, R4 ;  /* 0x0000000803047825 */ /* 0x001fcc00078e0204 */
[----:B------:R-:W1:Y:S01]  /*07e0*/  LDG.E.64 R4, desc[UR4][R4.64] ;  /* 0x0000000404047981 */ /* 0x000e62000c1e1b00 */
[----:B--2---:R-:W-:-:S04]  /*07f0*/  IMAD R3, R0, UR8, R3 ;  /* 0x0000000800037c24 */ /* 0x004fc8000f8e0203 */
[----:B---3--:R-:W-:Y:S01]  /*0800*/  IMAD.WIDE R2, R3, 0x8, R8 ;  /* 0x0000000803027825 */ /* 0x008fe200078e0208 */
[----:B-1----:R-:W-:-:S08]  /*0810*/  DADD R6, R4, UR6 ;  /* 0x0000000604067e29 */ /* 0x002fd00008000000 */
[----:B------:R-:W-:-:S07]  /*0820*/  DADD R6, R6, -R18 ;  /* 0x0000000006067229 */ /* 0x000fce0000000812 */
[----:B------:R-:W-:Y:S01]  /*0830*/  STG.E.64 desc[UR4][R2.64], R6 ;  /* 0x0000000602007986 */ /* 0x000fe2000c101b04 */
[----:B------:R-:W-:Y:S05]  /*0840*/  EXIT ;  /* 0x000000000000794d */ /* 0x000fea0003800000 */
.L_x_21:
        /* <DEDUP_REMOVED lines=11> */
.L_x_23:


//--------------------- .nv.shared.reserved.0     --------------------------
	.section	.nv.shared.reserved.0,"aw",@nobits
	.weak		__nv_reservedSMEM_offset_0_alias
	.size		__nv_reservedSMEM_offset_0_alias, 0, 64
	.other		__nv_reservedSMEM_offset_0_alias,@"STO_CUDA_RESERVED_SHARED STV_DEFAULT"
__nv_reservedSMEM_offset_0_alias:
	.zero		0
	.zero		64


//--------------------- .nv.constant0._Z26GPU_Func_InitAssignClusterPdPiS0_ii --------------------------
	.section	.nv.constant0._Z26GPU_Func_InitAssignClusterPdPiS0_ii,"a",@progbits
	.sectionflags	@""
	.align	4
.nv.constant0._Z26GPU_Func_InitAssignClusterPdPiS0_ii:
	.zero		928


//--------------------- .nv.constant0._Z16GPU_Func_Euc_DisPddS_iS_S_iii --------------------------
	.section	.nv.constant0._Z16GPU_Func_Euc_DisPddS_iS_S_iii,"a",@progbits
	.sectionflags	@""
	.align	4
.nv.constant0._Z16GPU_Func_Euc_DisPddS_iS_S_iii:
	.zero		956


//--------------------- SYMBOLS --------------------------

	.type		.nv.reservedSmem.offset0,@object
	.size		.nv.reservedSmem.offset0,0x4
